//
// Generated by NVIDIA NVVM Compiler
//
// Compiler Build ID: CL-36424714
// Cuda compilation tools, release 13.0, V13.0.88
// Based on NVVM 20.0.0
//

.version 9.0
.target sm_100
.address_size 64

	// .globl	_Z14set_mat_kernelIaEvmmPT_S0_

.visible .entry _Z14set_mat_kernelIaEvmmPT_S0_(
	.param .u64 _Z14set_mat_kernelIaEvmmPT_S0__param_0,
	.param .u64 _Z14set_mat_kernelIaEvmmPT_S0__param_1,
	.param .u64 .ptr .align 1 _Z14set_mat_kernelIaEvmmPT_S0__param_2,
	.param .u8 _Z14set_mat_kernelIaEvmmPT_S0__param_3
)
{
	.reg .pred 	%p<2>;
	.reg .b16 	%rs<2>;
	.reg .b32 	%r<5>;
	.reg .b64 	%rd<8>;

	ld.param.u64 	%rd3, [_Z14set_mat_kernelIaEvmmPT_S0__param_0];
	ld.param.u64 	%rd4, [_Z14set_mat_kernelIaEvmmPT_S0__param_1];
	ld.param.u64 	%rd2, [_Z14set_mat_kernelIaEvmmPT_S0__param_2];
	ld.param.s8 	%rs1, [_Z14set_mat_kernelIaEvmmPT_S0__param_3];
	mov.u32 	%r1, %ctaid.x;
	mov.u32 	%r2, %ntid.x;
	mov.u32 	%r3, %tid.x;
	mad.lo.s32 	%r4, %r1, %r2, %r3;
	cvt.u64.u32 	%rd1, %r4;
	mul.lo.s64 	%rd5, %rd4, %rd3;
	setp.le.u64 	%p1, %rd5, %rd1;
	@%p1 bra 	$L__BB0_2;
	cvta.to.global.u64 	%rd6, %rd2;
	add.s64 	%rd7, %rd6, %rd1;
	st.global.u8 	[%rd7], %rs1;
$L__BB0_2:
	ret;

}
	// .globl	_Z14set_mat_kernelIiEvmmPT_S0_
.visible .entry _Z14set_mat_kernelIiEvmmPT_S0_(
	.param .u64 _Z14set_mat_kernelIiEvmmPT_S0__param_0,
	.param .u64 _Z14set_mat_kernelIiEvmmPT_S0__param_1,
	.param .u64 .ptr .align 1 _Z14set_mat_kernelIiEvmmPT_S0__param_2,
	.param .u32 _Z14set_mat_kernelIiEvmmPT_S0__param_3
)
{
	.reg .pred 	%p<2>;
	.reg .b32 	%r<6>;
	.reg .b64 	%rd<9>;

	ld.param.u64 	%rd3, [_Z14set_mat_kernelIiEvmmPT_S0__param_0];
	ld.param.u64 	%rd4, [_Z14set_mat_kernelIiEvmmPT_S0__param_1];
	ld.param.u64 	%rd2, [_Z14set_mat_kernelIiEvmmPT_S0__param_2];
	ld.param.u32 	%r1, [_Z14set_mat_kernelIiEvmmPT_S0__param_3];
	mov.u32 	%r2, %ctaid.x;
	mov.u32 	%r3, %ntid.x;
	mov.u32 	%r4, %tid.x;
	mad.lo.s32 	%r5, %r2, %r3, %r4;
	cvt.u64.u32 	%rd1, %r5;
	mul.lo.s64 	%rd5, %rd4, %rd3;
	setp.le.u64 	%p1, %rd5, %rd1;
	@%p1 bra 	$L__BB1_2;
	cvta.to.global.u64 	%rd6, %rd2;
	shl.b64 	%rd7, %rd1, 2;
	add.s64 	%rd8, %rd6, %rd7;
	st.global.u32 	[%rd8], %r1;
$L__BB1_2:
	ret;

}


// ===== COMPILED SASS (sm_100) =====

	.target	sm_100

	.elftype	@"ET_EXEC"


//--------------------- .note.nv.tkinfo           --------------------------
	.section	.note.nv.tkinfo,"",@"SHT_NOTE"
	.sectionflags	@"SHF_NOTE_NV_TKINFO"
	.tkinfo
        /*0018*/ 	.word	0x00000002
        /*0030*/ 	.string	""
        /*0030*/ 	.string	"ptxas"
        /*0030*/ 	.string	"Cuda compilation tools, release 13.0, V13.0.88"
        /*0030*/ 	.string	"Build cuda_13.0.r13.0/compiler.36424714_0"
        /*0030*/ 	.string	"-arch sm_100 -m 64 "



//--------------------- .note.nv.cuinfo           --------------------------
	.section	.note.nv.cuinfo,"",@"SHT_NOTE"
	.sectionflags	@"SHF_NOTE_NV_CUINFO"
        /*0018*/ 	.short	0x0002
        /*001a*/ 	.short	0x0064
        /*001c*/ 	.short	0x0082
	.zero		2


//--------------------- .nv.info                  --------------------------
	.section	.nv.info,"",@"SHT_CUDA_INFO"
	.align	4


	//----- nvinfo : EIATTR_REGCOUNT
	.align		4
        /*0000*/ 	.byte	0x04, 0x2f
        /*0002*/ 	.short	(.L_1 - .L_0)
	.align		4
.L_0:
        /*0004*/ 	.word	index@(_Z14set_mat_kernelIaEvmmPT_S0_)
        /*0008*/ 	.word	0x00000008


	//----- nvinfo : EIATTR_FRAME_SIZE
	.align		4
.L_1:
        /*000c*/ 	.byte	0x04, 0x11
        /*000e*/ 	.short	(.L_3 - .L_2)
	.align		4
.L_2:
        /*0010*/ 	.word	index@(_Z14set_mat_kernelIaEvmmPT_S0_)
        /*0014*/ 	.word	0x00000000


	//----- nvinfo : EIATTR_REGCOUNT
	.align		4
.L_3:
        /*0018*/ 	.byte	0x04, 0x2f
        /*001a*/ 	.short	(.L_5 - .L_4)
	.align		4
.L_4:
        /*001c*/ 	.word	index@(_Z14set_mat_kernelIiEvmmPT_S0_)
        /*0020*/ 	.word	0x00000008


	//----- nvinfo : EIATTR_FRAME_SIZE
	.align		4
.L_5:
        /*0024*/ 	.byte	0x04, 0x11
        /*0026*/ 	.short	(.L_7 - .L_6)
	.align		4
.L_6:
        /*0028*/ 	.word	index@(_Z14set_mat_kernelIiEvmmPT_S0_)
        /*002c*/ 	.word	0x00000000


	//----- nvinfo : EIATTR_MIN_STACK_SIZE
	.align		4
.L_7:
        /*0030*/ 	.byte	0x04, 0x12
        /*0032*/ 	.short	(.L_9 - .L_8)
	.align		4
.L_8:
        /*0034*/ 	.word	index@(_Z14set_mat_kernelIiEvmmPT_S0_)
        /*0038*/ 	.word	0x00000000


	//----- nvinfo : EIATTR_MIN_STACK_SIZE
	.align		4
.L_9:
        /*003c*/ 	.byte	0x04, 0x12
        /*003e*/ 	.short	(.L_11 - .L_10)
	.align		4
.L_10:
        /*0040*/ 	.word	index@(_Z14set_mat_kernelIaEvmmPT_S0_)
        /*0044*/ 	.word	0x00000000
.L_11:


//--------------------- .nv.compat                --------------------------
	.section	.nv.compat,"",@"SHT_CUDA_COMPAT_INFO"
	.align	4
        /*0000*/ 	.byte	0x02, 0x09, 0x00, 0x00, 0x02, 0x02, 0x01, 0x00, 0x02, 0x05, 0x05, 0x00, 0x03, 0x07, 0x01, 0x01
        /*0010*/ 	.byte	0x02, 0x03, 0x00, 0x00, 0x02, 0x06, 0x01, 0x00, 0x04, 0x0b, 0x08, 0x00, 0x09, 0x00, 0x00, 0x00
        /*0020*/ 	.byte	0x00, 0x00, 0x00, 0x00


//--------------------- .nv.info._Z14set_mat_kernelIiEvmmPT_S0_ --------------------------
	.section	.nv.info._Z14set_mat_kernelIiEvmmPT_S0_,"",@"SHT_CUDA_INFO"
	.sectionflags	@""
	.align	4


	//----- nvinfo : EIATTR_CUDA_API_VERSION
	.align		4
        /*0000*/ 	.byte	0x04, 0x37
        /*0002*/ 	.short	(.L_13 - .L_12)
.L_12:
        /*0004*/ 	.word	0x00000082


	//----- nvinfo : EIATTR_KPARAM_INFO
	.align		4
.L_13:
        /*0008*/ 	.byte	0x04, 0x17
        /*000a*/ 	.short	(.L_15 - .L_14)
.L_14:
        /*000c*/ 	.word	0x00000000
        /*0010*/ 	.short	0x0003
        /*0012*/ 	.short	0x0018
        /*0014*/ 	.byte	0x00, 0xf0, 0x11, 0x00


	//----- nvinfo : EIATTR_KPARAM_INFO
	.align		4
.L_15:
        /*0018*/ 	.byte	0x04, 0x17
        /*001a*/ 	.short	(.L_17 - .L_16)
.L_16:
        /*001c*/ 	.word	0x00000000
        /*0020*/ 	.short	0x0002
        /*0022*/ 	.short	0x0010
        /*0024*/ 	.byte	0x00, 0xf5, 0x21, 0x00


	//----- nvinfo : EIATTR_KPARAM_INFO
	.align		4
.L_17:
        /*0028*/ 	.byte	0x04, 0x17
        /*002a*/ 	.short	(.L_19 - .L_18)
.L_18:
        /*002c*/ 	.word	0x00000000
        /*0030*/ 	.short	0x0001
        /*0032*/ 	.short	0x0008
        /*0034*/ 	.byte	0x00, 0xf0, 0x21, 0x00


	//----- nvinfo : EIATTR_KPARAM_INFO
	.align		4
.L_19:
        /*0038*/ 	.byte	0x04, 0x17
        /*003a*/ 	.short	(.L_21 - .L_20)
.L_20:
        /*003c*/ 	.word	0x00000000
        /*0040*/ 	.short	0x0000
        /*0042*/ 	.short	0x0000
        /*0044*/ 	.byte	0x00, 0xf0, 0x21, 0x00


	//----- nvinfo : EIATTR_SPARSE_MMA_MASK
	.align		4
.L_21:
        /*0048*/ 	.byte	0x03, 0x50
        /*004a*/ 	.short	0x0000


	//----- nvinfo : EIATTR_MAXREG_COUNT
	.align		4
        /*004c*/ 	.byte	0x03, 0x1b
        /*004e*/ 	.short	0x00ff


	//----- nvinfo : EIATTR_MERCURY_ISA_VERSION
	.align		4
        /*0050*/ 	.byte	0x03, 0x5f
        /*0052*/ 	.short	0x0101


	//----- nvinfo : EIATTR_VRC_CTA_INIT_COUNT
	.align		4
        /*0054*/ 	.byte	0x02, 0x4a
	.zero		1
	.zero		1


	//----- nvinfo : EIATTR_EXIT_INSTR_OFFSETS
	.align		4
        /*0058*/ 	.byte	0x04, 0x1c
        /*005a*/ 	.short	(.L_23 - .L_22)


	//   ....[0]....
.L_22:
        /*005c*/ 	.word	0x000000d0


	//   ....[1]....
        /*0060*/ 	.word	0x00000140


	//----- nvinfo : EIATTR_CBANK_PARAM_SIZE
	.align		4
.L_23:
        /*0064*/ 	.byte	0x03, 0x19
        /*0066*/ 	.short	0x001c


	//----- nvinfo : EIATTR_PARAM_CBANK
	.align		4
        /*0068*/ 	.byte	0x04, 0x0a
        /*006a*/ 	.short	(.L_25 - .L_24)
	.align		4
.L_24:
        /*006c*/ 	.word	index@(.nv.constant0._Z14set_mat_kernelIiEvmmPT_S0_)
        /*0070*/ 	.short	0x0380
        /*0072*/ 	.short	0x001c


	//----- nvinfo : EIATTR_SW_WAR
	.align		4
.L_25:
        /*0074*/ 	.byte	0x04, 0x36
        /*0076*/ 	.short	(.L_27 - .L_26)
.L_26:
        /*0078*/ 	.word	0x00000008
.L_27:


//--------------------- .nv.info._Z14set_mat_kernelIaEvmmPT_S0_ --------------------------
	.section	.nv.info._Z14set_mat_kernelIaEvmmPT_S0_,"",@"SHT_CUDA_INFO"
	.sectionflags	@""
	.align	4


	//----- nvinfo : EIATTR_CUDA_API_VERSION
	.align		4
        /*0000*/ 	.byte	0x04, 0x37
        /*0002*/ 	.short	(.L_29 - .L_28)
.L_28:
        /*0004*/ 	.word	0x00000082


	//----- nvinfo : EIATTR_KPARAM_INFO
	.align		4
.L_29:
        /*0008*/ 	.byte	0x04, 0x17
        /*000a*/ 	.short	(.L_31 - .L_30)
.L_30:
        /*000c*/ 	.word	0x00000000
        /*0010*/ 	.short	0x0003
        /*0012*/ 	.short	0x0018
        /*0014*/ 	.byte	0x00, 0xf0, 0x05, 0x00


	//----- nvinfo : EIATTR_KPARAM_INFO
	.align		4
.L_31:
        /*0018*/ 	.byte	0x04, 0x17
        /*001a*/ 	.short	(.L_33 - .L_32)
.L_32:
        /*001c*/ 	.word	0x00000000
        /*0020*/ 	.short	0x0002
        /*0022*/ 	.short	0x0010
        /*0024*/ 	.byte	0x00, 0xf5, 0x21, 0x00


	//----- nvinfo : EIATTR_KPARAM_INFO
	.align		4
.L_33:
        /*0028*/ 	.byte	0x04, 0x17
        /*002a*/ 	.short	(.L_35 - .L_34)
.L_34:
        /*002c*/ 	.word	0x00000000
        /*0030*/ 	.short	0x0001
        /*0032*/ 	.short	0x0008
        /*0034*/ 	.byte	0x00, 0xf0, 0x21, 0x00


	//----- nvinfo : EIATTR_KPARAM_INFO
	.align		4
.L_35:
        /*0038*/ 	.byte	0x04, 0x17
        /*003a*/ 	.short	(.L_37 - .L_36)
.L_36:
        /*003c*/ 	.word	0x00000000
        /*0040*/ 	.short	0x0000
        /*0042*/ 	.short	0x0000
        /*0044*/ 	.byte	0x00, 0xf0, 0x21, 0x00


	//----- nvinfo : EIATTR_SPARSE_MMA_MASK
	.align		4
.L_37:
        /*0048*/ 	.byte	0x03, 0x50
        /*004a*/ 	.short	0x0000


	//----- nvinfo : EIATTR_MAXREG_COUNT
	.align		4
        /*004c*/ 	.byte	0x03, 0x1b
        /*004e*/ 	.short	0x00ff


	//----- nvinfo : EIATTR_MERCURY_ISA_VERSION
	.align		4
        /*0050*/ 	.byte	0x03, 0x5f
        /*0052*/ 	.short	0x0101


	//----- nvinfo : EIATTR_VRC_CTA_INIT_COUNT
	.align		4
        /*0054*/ 	.byte	0x02, 0x4a
	.zero		1
	.zero		1


	//----- nvinfo : EIATTR_EXIT_INSTR_OFFSETS
	.align		4
        /*0058*/ 	.byte	0x04, 0x1c
        /*005a*/ 	.short	(.L_39 - .L_38)


	//   ....[0]....
.L_38:
        /*005c*/ 	.word	0x000000d0


	//   ....[1]....
        /*0060*/ 	.word	0x00000160


	//----- nvinfo : EIATTR_CBANK_PARAM_SIZE
	.align		4
.L_39:
        /*0064*/ 	.byte	0x03, 0x19
        /*0066*/ 	.short	0x0019


	//----- nvinfo : EIATTR_PARAM_CBANK
	.align		4
        /*0068*/ 	.byte	0x04, 0x0a
        /*006a*/ 	.short	(.L_41 - .L_40)
	.align		4
.L_40:
        /*006c*/ 	.word	index@(.nv.constant0._Z14set_mat_kernelIaEvmmPT_S0_)
        /*0070*/ 	.short	0x0380
        /*0072*/ 	.short	0x0019


	//----- nvinfo : EIATTR_SW_WAR
	.align		4
.L_41:
        /*0074*/ 	.byte	0x04, 0x36
        /*0076*/ 	.short	(.L_43 - .L_42)
.L_42:
        /*0078*/ 	.word	0x00000008
.L_43:


//--------------------- .nv.callgraph             --------------------------
	.section	.nv.callgraph,"",@"SHT_CUDA_CALLGRAPH"
	.align	4
	.sectionentsize	8
	.align		4
        /*0000*/ 	.word	0x00000000
	.align		4
        /*0004*/ 	.word	0xffffffff
	.align		4
        /*0008*/ 	.word	0x00000000
	.align		4
        /*000c*/ 	.word	0xfffffffe
	.align		4
        /*0010*/ 	.word	0x00000000
	.align		4
        /*0014*/ 	.word	0xfffffffd
	.align		4
        /*0018*/ 	.word	0x00000000
	.align		4
        /*001c*/ 	.word	0xfffffffc


//--------------------- .text._Z14set_mat_kernelIiEvmmPT_S0_ --------------------------
	.section	.text._Z14set_mat_kernelIiEvmmPT_S0_,"ax",@progbits
	.align	128
        .global         _Z14set_mat_kernelIiEvmmPT_S0_
        .type           _Z14set_mat_kernelIiEvmmPT_S0_,@function
        .size           _Z14set_mat_kernelIiEvmmPT_S0_,(.L_x_2 - _Z14set_mat_kernelIiEvmmPT_S0_)
        .other          _Z14set_mat_kernelIiEvmmPT_S0_,@"STO_CUDA_ENTRY STV_DEFAULT"
_Z14set_mat_kernelIiEvmmPT_S0_:
.text._Z14set_mat_kernelIiEvmmPT_S0_:
[----:B------:R-:W-:Y:S01]  /*0000*/  LDC R1, c[0x0][0x37c] ;  /* 0x0000df00ff017b82 */ /* 0x000fe20000000800 */
[----:B------:R-:W0:Y:S01]  /*0010*/  S2R R3, SR_TID.X ;  /* 0x0000000000037919 */ /* 0x000e220000002100 */
[----:B------:R-:W1:Y:S06]  /*0020*/  LDCU.128 UR8, c[0x0][0x380] ;  /* 0x00007000ff0877ac */ /* 0x000e6c0008000c00 */
[----:B------:R-:W0:Y:S08]  /*0030*/  S2UR UR7, SR_CTAID.X ;  /* 0x00000000000779c3 */ /* 0x000e300000002500 */
[----:B------:R-:W0:Y:S01]  /*0040*/  LDC R0, c[0x0][0x360] ;  /* 0x0000d800ff007b82 */ /* 0x000e220000000800 */
[----:B-1----:R-:W-:-:S02]  /*0050*/  UIMAD UR6, UR11, UR8, URZ ;  /* 0x000000080b0672a4 */ /* 0x002fc4000f8e02ff */
[----:B------:R-:W-:Y:S02]  /*0060*/  UIMAD.WIDE.U32 UR4, UR10, UR8, URZ ;  /* 0x000000080a0472a5 */ /* 0x000fe4000f8e00ff */
[----:B------:R-:W-:-:S04]  /*0070*/  UIMAD UR6, UR10, UR9, UR6 ;  /* 0x000000090a0672a4 */ /* 0x000fc8000f8e0206 */
[----:B------:R-:W-:-:S06]  /*0080*/  UIADD3 UR5, UPT, UPT, UR5, UR6, URZ ;  /* 0x0000000605057290 */ /* 0x000fcc000fffe0ff */
[----:B------:R-:W-:Y:S02]  /*0090*/  IMAD.U32 R2, RZ, RZ, UR5 ;  /* 0x00000005ff027e24 */ /* 0x000fe4000f8e00ff */
[----:B0-----:R-:W-:-:S05]  /*00a0*/  IMAD R0, R0, UR7, R3 ;  /* 0x0000000700007c24 */ /* 0x001fca000f8e0203 */
[----:B------:R-:W-:-:S04]  /*00b0*/  ISETP.LT.U32.AND P0, PT, R0, UR4, PT ;  /* 0x0000000400007c0c */ /* 0x000fc8000bf01070 */
[----:B------:R-:W-:-:S13]  /*00c0*/  ISETP.GT.U32.AND.EX P0, PT, R2, RZ, PT, P0 ;  /* 0x000000ff0200720c */ /* 0x000fda0003f04100 */
[----:B------:R-:W-:Y:S05]  /*00d0*/  @!P0 EXIT ;  /* 0x000000000000894d */ /* 0x000fea0003800000 */
[----:B------:R-:W0:Y:S01]  /*00e0*/  LDCU.64 UR6, c[0x0][0x390] ;  /* 0x00007200ff0677ac */ /* 0x000e220008000a00 */
[----:B------:R-:W1:Y:S01]  /*00f0*/  LDC R5, c[0x0][0x398] ;  /* 0x0000e600ff057b82 */ /* 0x000e620000000800 */
[----:B------:R-:W1:Y:S01]  /*0100*/  LDCU.64 UR4, c[0x0][0x358] ;  /* 0x00006b00ff0477ac */ /* 0x000e620008000a00 */
[----:B0-----:R-:W-:-:S04]  /*0110*/  LEA R2, P0, R0, UR6, 0x2 ;  /* 0x0000000600027c11 */ /* 0x001fc8000f8010ff */
[----:B------:R-:W-:-:S05]  /*0120*/  LEA.HI.X R3, R0, UR7, RZ, 0x2, P0 ;  /* 0x0000000700037c11 */ /* 0x000fca00080f14ff */
[----:B-1----:R-:W-:Y:S01]  /*0130*/  STG.E desc[UR4][R2.64], R5 ;  /* 0x0000000502007986 */ /* 0x002fe2000c101904 */
[----:B------:R-:W-:Y:S05]  /*0140*/  EXIT ;  /* 0x000000000000794d */ /* 0x000fea0003800000 */
.L_x_0:
[----:B------:R-:W-:-:S00]  /*0150*/  BRA `(.L_x_0) ;  /* 0xfffffffc00fc7947 */ /* 0x000fc0000383ffff */
[----:B------:R-:W-:-:S00]  /*0160*/  NOP ;  /* 0x0000000000007918 */ /* 0x000fc00000000000 */
        /* <DEDUP_REMOVED lines=9> */
.L_x_2:


//--------------------- .text._Z14set_mat_kernelIaEvmmPT_S0_ --------------------------
	.section	.text._Z14set_mat_kernelIaEvmmPT_S0_,"ax",@progbits
	.align	128
        .global         _Z14set_mat_kernelIaEvmmPT_S0_
        .type           _Z14set_mat_kernelIaEvmmPT_S0_,@function
        .size           _Z14set_mat_kernelIaEvmmPT_S0_,(.L_x_3 - _Z14set_mat_kernelIaEvmmPT_S0_)
        .other          _Z14set_mat_kernelIaEvmmPT_S0_,@"STO_CUDA_ENTRY STV_DEFAULT"
_Z14set_mat_kernelIaEvmmPT_S0_:
.text._Z14set_mat_kernelIaEvmmPT_S0_:
        /* <DEDUP_REMOVED lines=14> */
[----:B------:R-:W0:Y:S01]  /*00e0*/  LDC.U8 R0, c[0x0][0x398] ;  /* 0x0000e600ff007b82 */ /* 0x000e220000000000 */
[----:B------:R-:W1:Y:S01]  /*00f0*/  LDCU.64 UR6, c[0x0][0x390] ;  /* 0x00007200ff0677ac */ /* 0x000e620008000a00 */
[----:B------:R-:W2:Y:S01]  /*0100*/  LDCU.64 UR4, c[0x0][0x358] ;  /* 0x00006b00ff0477ac */ /* 0x000ea20008000a00 */
[----:B-1----:R-:W-:Y:S02]  /*0110*/  IADD3 R2, P0, PT, R2, UR6, RZ ;  /* 0x0000000602027c10 */ /* 0x002fe4000ff1e0ff */
[----:B0-----:R-:W-:-:S03]  /*0120*/  PRMT R0, R0, 0x8880, RZ ;  /* 0x0000888000007816 */ /* 0x001fc600000000ff */
[----:B------:R-:W-:Y:S01]  /*0130*/  IMAD.X R3, RZ, RZ, UR7, P0 ;  /* 0x00000007ff037e24 */ /* 0x000fe200080e06ff */
[----:B------:R-:W-:-:S05]  /*0140*/  PRMT R5, R0, 0x7710, RZ ;  /* 0x0000771000057816 */ /* 0x000fca00000000ff */
[----:B--2---:R-:W-:Y:S01]  /*0150*/  STG.E.U8 desc[UR4][R2.64], R5 ;  /* 0x0000000502007986 */ /* 0x004fe2000c101104 */
[----:B------:R-:W-:Y:S05]  /*0160*/  EXIT ;  /* 0x000000000000794d */ /* 0x000fea0003800000 */
.L_x_1:
        /* <DEDUP_REMOVED lines=9> */
.L_x_3:


//--------------------- .nv.shared.reserved.0     --------------------------
	.section	.nv.shared.reserved.0,"aw",@nobits
	.weak		__nv_reservedSMEM_offset_0_alias
	.size		__nv_reservedSMEM_offset_0_alias, 0, 64
	.other		__nv_reservedSMEM_offset_0_alias,@"STO_CUDA_RESERVED_SHARED STV_DEFAULT"
__nv_reservedSMEM_offset_0_alias:
	.zero		0
	.zero		64


//--------------------- .nv.constant0._Z14set_mat_kernelIiEvmmPT_S0_ --------------------------
	.section	.nv.constant0._Z14set_mat_kernelIiEvmmPT_S0_,"a",@progbits
	.sectionflags	@""
	.align	4
.nv.constant0._Z14set_mat_kernelIiEvmmPT_S0_:
	.zero		924


//--------------------- .nv.constant0._Z14set_mat_kernelIaEvmmPT_S0_ --------------------------
	.section	.nv.constant0._Z14set_mat_kernelIaEvmmPT_S0_,"a",@progbits
	.sectionflags	@""
	.align	4
.nv.constant0._Z14set_mat_kernelIaEvmmPT_S0_:
	.zero		921


//--------------------- SYMBOLS --------------------------

	.type		.nv.reservedSmem.offset0,@object
	.size		.nv.reservedSmem.offset0,0x4
